	.headerflags	@"EF_CUDA_TEXMODE_UNIFIED EF_CUDA_64BIT_ADDRESS EF_CUDA_ACCELERATORS EF_CUDA_SM90 EF_CUDA_VIRTUAL_SM(EF_CUDA_SM90)"
	.elftype	@"ET_EXEC"


//--------------------- .nv.info                  --------------------------
	.section	.nv.info,"",@"SHT_CUDA_INFO"
	.align	4


	//----- nvinfo : EIATTR_REGCOUNT
	.align		4
        /*0000*/ 	.byte	0x04, 0x2f
        /*0002*/ 	.short	(.L_3 - .L_2)
	.align		4
.L_2:
        /*0004*/ 	.word	index@(triton_poi_fused__native_batch_norm_legit_no_training_convolution_1)
        /*0008*/ 	.word	0x0000001a


	//----- nvinfo : EIATTR_MIN_STACK_SIZE
	.align		4
.L_3:
        /*000c*/ 	.byte	0x04, 0x12
        /*000e*/ 	.short	(.L_5 - .L_4)
	.align		4
.L_4:
        /*0010*/ 	.word	index@(triton_poi_fused__native_batch_norm_legit_no_training_convolution_1)
        /*0014*/ 	.word	0x00000000


	//----- nvinfo : EIATTR_FRAME_SIZE
	.align		4
.L_5:
        /*0018*/ 	.byte	0x04, 0x11
        /*001a*/ 	.short	(.L_7 - .L_6)
	.align		4
.L_6:
        /*001c*/ 	.word	index@(triton_poi_fused__native_batch_norm_legit_no_training_convolution_1)
        /*0020*/ 	.word	0x00000000


	//----- nvinfo : EIATTR_MIN_STACK_SIZE
	.align		4
.L_7:
        /*0024*/ 	.byte	0x04, 0x12
        /*0026*/ 	.short	(.L_9 - .L_8)
	.align		4
.L_8:
        /*0028*/ 	.word	index@(triton_poi_fused__native_batch_norm_legit_no_training_convolution_1)
        /*002c*/ 	.word	0x00000000
.L_9:


//--------------------- .nv.info.triton_poi_fused__native_batch_norm_legit_no_training_convolution_1 --------------------------
	.section	.nv.info.triton_poi_fused__native_batch_norm_legit_no_training_convolution_1,"",@"SHT_CUDA_INFO"
	.sectionflags	@""
	.align	4


	//----- nvinfo : EIATTR_CUDA_API_VERSION
	.align		4
        /*0000*/ 	.byte	0x04, 0x37
        /*0002*/ 	.short	(.L_11 - .L_10)
.L_10:
        /*0004*/ 	.word	0x0000007c


	//----- nvinfo : EIATTR_KPARAM_INFO
	.align		4
.L_11:
        /*0008*/ 	.byte	0x04, 0x17
        /*000a*/ 	.short	(.L_13 - .L_12)
.L_12:
        /*000c*/ 	.word	0x00000000
        /*0010*/ 	.short	0x0007
        /*0012*/ 	.short	0x0038
        /*0014*/ 	.byte	0x00, 0xf0, 0x11, 0x00


	//----- nvinfo : EIATTR_KPARAM_INFO
	.align		4
.L_13:
        /*0018*/ 	.byte	0x04, 0x17
        /*001a*/ 	.short	(.L_15 - .L_14)
.L_14:
        /*001c*/ 	.word	0x00000000
        /*0020*/ 	.short	0x0006
        /*0022*/ 	.short	0x0030
        /*0024*/ 	.byte	0x00, 0xf4, 0x21, 0x00


	//----- nvinfo : EIATTR_KPARAM_INFO
	.align		4
.L_15:
        /*0028*/ 	.byte	0x04, 0x17
        /*002a*/ 	.short	(.L_17 - .L_16)
.L_16:
        /*002c*/ 	.word	0x00000000
        /*0030*/ 	.short	0x0005
        /*0032*/ 	.short	0x0028
        /*0034*/ 	.byte	0x00, 0xf4, 0x21, 0x00


	//----- nvinfo : EIATTR_KPARAM_INFO
	.align		4
.L_17:
        /*0038*/ 	.byte	0x04, 0x17
        /*003a*/ 	.short	(.L_19 - .L_18)
.L_18:
        /*003c*/ 	.word	0x00000000
        /*0040*/ 	.short	0x0004
        /*0042*/ 	.short	0x0020
        /*0044*/ 	.byte	0x00, 0xf4, 0x21, 0x00


	//----- nvinfo : EIATTR_KPARAM_INFO
	.align		4
.L_19:
        /*0048*/ 	.byte	0x04, 0x17
        /*004a*/ 	.short	(.L_21 - .L_20)
.L_20:
        /*004c*/ 	.word	0x00000000
        /*0050*/ 	.short	0x0003
        /*0052*/ 	.short	0x0018
        /*0054*/ 	.byte	0x00, 0xf4, 0x21, 0x00


	//----- nvinfo : EIATTR_KPARAM_INFO
	.align		4
.L_21:
        /*0058*/ 	.byte	0x04, 0x17
        /*005a*/ 	.short	(.L_23 - .L_22)
.L_22:
        /*005c*/ 	.word	0x00000000
        /*0060*/ 	.short	0x0002
        /*0062*/ 	.short	0x0010
        /*0064*/ 	.byte	0x00, 0xf4, 0x21, 0x00


	//----- nvinfo : EIATTR_KPARAM_INFO
	.align		4
.L_23:
        /*0068*/ 	.byte	0x04, 0x17
        /*006a*/ 	.short	(.L_25 - .L_24)
.L_24:
        /*006c*/ 	.word	0x00000000
        /*0070*/ 	.short	0x0001
        /*0072*/ 	.short	0x0008
        /*0074*/ 	.byte	0x00, 0xf4, 0x21, 0x00


	//----- nvinfo : EIATTR_KPARAM_INFO
	.align		4
.L_25:
        /*0078*/ 	.byte	0x04, 0x17
        /*007a*/ 	.short	(.L_27 - .L_26)
.L_26:
        /*007c*/ 	.word	0x00000000
        /*0080*/ 	.short	0x0000
        /*0082*/ 	.short	0x0000
        /*0084*/ 	.byte	0x00, 0xf4, 0x21, 0x00


	//----- nvinfo : EIATTR_SPARSE_MMA_MASK
	.align		4
.L_27:
        /*0088*/ 	.byte	0x03, 0x50
        /*008a*/ 	.short	0x0000


	//----- nvinfo : EIATTR_MAXREG_COUNT
	.align		4
        /*008c*/ 	.byte	0x03, 0x1b
        /*008e*/ 	.short	0x00ff


	//----- nvinfo : EIATTR_EXIT_INSTR_OFFSETS
	.align		4
        /*0090*/ 	.byte	0x04, 0x1c
        /*0092*/ 	.short	(.L_29 - .L_28)


	//   ....[0]....
.L_28:
        /*0094*/ 	.word	0x000004c0


	//   ....[1]....
        /*0098*/ 	.word	0x000004e0


	//----- nvinfo : EIATTR_REQNTID
	.align		4
.L_29:
        /*009c*/ 	.byte	0x04, 0x10
        /*009e*/ 	.short	(.L_31 - .L_30)
.L_30:
        /*00a0*/ 	.word	0x00000080
        /*00a4*/ 	.word	0x00000001
        /*00a8*/ 	.word	0x00000001


	//----- nvinfo : EIATTR_CBANK_PARAM_SIZE
	.align		4
.L_31:
        /*00ac*/ 	.byte	0x03, 0x19
        /*00ae*/ 	.short	0x003c


	//----- nvinfo : EIATTR_PARAM_CBANK
	.align		4
        /*00b0*/ 	.byte	0x04, 0x0a
        /*00b2*/ 	.short	(.L_33 - .L_32)
	.align		4
.L_32:
        /*00b4*/ 	.word	index@(.nv.constant0.triton_poi_fused__native_batch_norm_legit_no_training_convolution_1)
        /*00b8*/ 	.short	0x0210
        /*00ba*/ 	.short	0x003c


	//----- nvinfo : EIATTR_SW_WAR
	.align		4
.L_33:
        /*00bc*/ 	.byte	0x04, 0x36
        /*00be*/ 	.short	(.L_35 - .L_34)
.L_34:
        /*00c0*/ 	.word	0x00000008
.L_35:


//--------------------- .nv.callgraph             --------------------------
	.section	.nv.callgraph,"",@"SHT_CUDA_CALLGRAPH"
	.align	4
	.sectionentsize	8
	.align		4
        /*0000*/ 	.word	0x00000000
	.align		4
        /*0004*/ 	.word	0xffffffff
	.align		4
        /*0008*/ 	.word	0x00000000
	.align		4
        /*000c*/ 	.word	0xfffffffe
	.align		4
        /*0010*/ 	.word	0x00000000
	.align		4
        /*0014*/ 	.word	0xfffffffd
	.align		4
        /*0018*/ 	.word	0x00000000
	.align		4
        /*001c*/ 	.word	0xfffffffc


//--------------------- .nv.constant4             --------------------------
	.section	.nv.constant4,"a",@progbits
	.align	8
	.align		8
.nv.constant4:
        /*0000*/ 	.dword	_$_str
	.align		8
        /*0008*/ 	.dword	_$_str_$_2


//--------------------- .text.triton_poi_fused__native_batch_norm_legit_no_training_convolution_1 --------------------------
	.section	.text.triton_poi_fused__native_batch_norm_legit_no_training_convolution_1,"ax",@progbits
	.align	128
        .global         triton_poi_fused__native_batch_norm_legit_no_training_convolution_1
        .type           triton_poi_fused__native_batch_norm_legit_no_training_convolution_1,@function
        .size           triton_poi_fused__native_batch_norm_legit_no_training_convolution_1,(.L_x_1 - triton_poi_fused__native_batch_norm_legit_no_training_convolution_1)
        .other          triton_poi_fused__native_batch_norm_legit_no_training_convolution_1,@"STO_CUDA_ENTRY STV_DEFAULT"
triton_poi_fused__native_batch_norm_legit_no_training_convolution_1:
.text.triton_poi_fused__native_batch_norm_legit_no_training_convolution_1:
[----:B------:R-:W0:Y:S01]  /*0000*/  LDC R1, c[0x0][0x28] ;  /* 0x00000a00ff017b82 */ /* 0x000e220000000800 */
[----:B------:R-:W1:Y:S01]  /*0010*/  S2R R0, SR_TID.X ;  /* 0x0000000000007919 */ /* 0x000e620000002100 */
[----:B------:R-:W-:Y:S01]  /*0020*/  CS2R R16, SRZ ;  /* 0x0000000000107805 */ /* 0x000fe2000001ff00 */
[----:B------:R-:W-:-:S05]  /*0030*/  ULDC.64 UR4, c[0x0][0x208] ;  /* 0x0000820000047ab9 */ /* 0x000fca0000000a00 */
[----:B------:R-:W2:Y:S01]  /*0040*/  LDC.64 R14, c[0x0][0x218] ;  /* 0x00008600ff0e7b82 */ /* 0x000ea20000000a00 */
[----:B------:R-:W3:Y:S07]  /*0050*/  S2R R5, SR_CTAID.X ;  /* 0x0000000000057919 */ /* 0x000eee0000002500 */
[----:B------:R-:W4:Y:S08]  /*0060*/  LDC.64 R22, c[0x0][0x210] ;  /* 0x00008400ff167b82 */ /* 0x000f300000000a00 */
[----:B------:R-:W5:Y:S08]  /*0070*/  LDC.64 R20, c[0x0][0x220] ;  /* 0x00008800ff147b82 */ /* 0x000f700000000a00 */
[----:B------:R-:W2:Y:S01]  /*0080*/  LDC.64 R8, c[0x0][0x230] ;  /* 0x00008c00ff087b82 */ /* 0x000ea20000000a00 */
[----:B-1----:R-:W-:-:S07]  /*0090*/  SHF.L.U32 R0, R0, 0x1, RZ ;  /* 0x0000000100007819 */ /* 0x002fce00000006ff */
[----:B------:R-:W1:Y:S01]  /*00a0*/  LDC.64 R6, c[0x0][0x238] ;  /* 0x00008e00ff067b82 */ /* 0x000e620000000a00 */
[----:B---3--:R-:W-:Y:S02]  /*00b0*/  SHF.R.S32.HI R3, RZ, 0x17, R5 ;  /* 0x00000017ff037819 */ /* 0x008fe40000011405 */
[----:B------:R-:W-:Y:S02]  /*00c0*/  LOP3.LUT R0, R0, 0xfe, RZ, 0xc0, !PT ;  /* 0x000000fe00007812 */ /* 0x000fe400078ec0ff */
[----:B------:R-:W-:Y:S02]  /*00d0*/  SGXT R3, R3, 0x1 ;  /* 0x000000010303781a */ /* 0x000fe40000000200 */
[----:B------:R-:W-:Y:S02]  /*00e0*/  LEA R0, R5, R0, 0x8 ;  /* 0x0000000005007211 */ /* 0x000fe400078e40ff */
[----:B------:R-:W3:Y:S02]  /*00f0*/  LDC.64 R4, c[0x0][0x228] ;  /* 0x00008a00ff047b82 */ /* 0x000ee40000000a00 */
[----:B------:R-:W-:-:S02]  /*0100*/  LEA.HI R3, R3, R0, RZ, 0x4 ;  /* 0x0000000003037211 */ /* 0x000fc400078f20ff */
[----:B------:R-:W-:Y:S02]  /*0110*/  ISETP.GE.AND P4, PT, R0, 0x100, PT ;  /* 0x000001000000780c */ /* 0x000fe40003f86270 */
[----:B------:R-:W-:-:S04]  /*0120*/  SHF.R.S32.HI R3, RZ, 0x4, R3 ;  /* 0x00000004ff037819 */ /* 0x000fc80000011403 */
[----:B------:R-:W-:-:S04]  /*0130*/  LEA.HI R2, R3, R3, RZ, 0x2 ;  /* 0x0000000303027211 */ /* 0x000fc800078f10ff */
[----:B------:R-:W-:-:S04]  /*0140*/  LOP3.LUT R2, R2, 0xfffffffc, RZ, 0xc0, !PT ;  /* 0xfffffffc02027812 */ /* 0x000fc800078ec0ff */
[----:B------:R-:W-:-:S05]  /*0150*/  IADD3 R19, R3, -R2, RZ ;  /* 0x8000000203137210 */ /* 0x000fca0007ffe0ff */
[----:B---3--:R-:W-:-:S05]  /*0160*/  IMAD.WIDE R4, R19, 0x4, R4 ;  /* 0x0000000413047825 */ /* 0x008fca00078e0204 */
[----:B------:R-:W3:Y:S04]  /*0170*/  @!P4 LDG.E.EL R16, desc[UR4][R4.64] ;  /* 0x000000040410c981 */ /* 0x000ee8000c2e1900 */
[----:B------:R4:W3:Y:S01]  /*0180*/  @!P4 LDG.E.EL R17, desc[UR4][R4.64] ;  /* 0x000000040411c981 */ /* 0x0008e2000c2e1900 */
[----:B------:R-:W-:Y:S02]  /*0190*/  CS2R R12, SRZ ;  /* 0x00000000000c7805 */ /* 0x000fe4000001ff00 */
[----:B------:R-:W-:Y:S02]  /*01a0*/  CS2R R10, SRZ ;  /* 0x00000000000a7805 */ /* 0x000fe4000001ff00 */
[----:B------:R-:W-:Y:S01]  /*01b0*/  CS2R R2, SRZ ;  /* 0x0000000000027805 */ /* 0x000fe2000001ff00 */
[----:B--2---:R-:W-:-:S05]  /*01c0*/  IMAD.WIDE R14, R19, 0x4, R14 ;  /* 0x00000004130e7825 */ /* 0x004fca00078e020e */
[----:B------:R-:W2:Y:S01]  /*01d0*/  @!P4 LDG.E.EL R13, desc[UR4][R14.64] ;  /* 0x000000040e0dc981 */ /* 0x000ea2000c2e1900 */
[----:B----4-:R-:W-:-:S03]  /*01e0*/  IMAD.WIDE R4, R0, 0x4, R22 ;  /* 0x0000000400047825 */ /* 0x010fc600078e0216 */
[----:B------:R-:W4:Y:S01]  /*01f0*/  @!P4 LDG.E.EL R10, desc[UR4][R14.64] ;  /* 0x000000040e0ac981 */ /* 0x000f22000c2e1900 */
[----:B-----5:R-:W-:-:S03]  /*0200*/  IMAD.WIDE R22, R19, 0x4, R20 ;  /* 0x0000000413167825 */ /* 0x020fc600078e0214 */
[----:B------:R-:W2:Y:S01]  /*0210*/  @!P4 LDG.E.64 R2, desc[UR4][R4.64] ;  /* 0x000000040402c981 */ /* 0x000ea2000c1e1b00 */
[C---:B0-----:R-:W-:Y:S01]  /*0220*/  IMAD.WIDE R8, R19.reuse, 0x4, R8 ;  /* 0x0000000413087825 */ /* 0x041fe200078e0208 */
[----:B------:R-:W-:Y:S02]  /*0230*/  CS2R R20, SRZ ;  /* 0x0000000000147805 */ /* 0x000fe4000001ff00 */
[----:B------:R-:W5:Y:S01]  /*0240*/  @!P4 LDG.E.EL R11, desc[UR4][R22.64] ;  /* 0x00000004160bc981 */ /* 0x000f62000c2e1900 */
[----:B-1----:R-:W-:Y:S01]  /*0250*/  IMAD.WIDE R6, R19, 0x4, R6 ;  /* 0x0000000413067825 */ /* 0x002fe200078e0206 */
[----:B------:R-:W-:Y:S02]  /*0260*/  CS2R R18, SRZ ;  /* 0x0000000000127805 */ /* 0x000fe4000001ff00 */
[----:B------:R-:W2:Y:S04]  /*0270*/  @!P4 LDG.E.EL R12, desc[UR4][R22.64] ;  /* 0x00000004160cc981 */ /* 0x000ea8000c2e1900 */
[----:B------:R-:W2:Y:S04]  /*0280*/  @!P4 LDG.E.EL R21, desc[UR4][R8.64] ;  /* 0x000000040815c981 */ /* 0x000ea8000c2e1900 */
[----:B------:R0:W2:Y:S04]  /*0290*/  @!P4 LDG.E.EL R20, desc[UR4][R8.64] ;  /* 0x000000040814c981 */ /* 0x0000a8000c2e1900 */
[----:B------:R-:W2:Y:S04]  /*02a0*/  @!P4 LDG.E.EL R18, desc[UR4][R6.64] ;  /* 0x000000040612c981 */ /* 0x000ea8000c2e1900 */
[----:B------:R1:W2:Y:S01]  /*02b0*/  @!P4 LDG.E.EL R19, desc[UR4][R6.64] ;  /* 0x000000040613c981 */ /* 0x0002a2000c2e1900 */
[----:B0-----:R-:W-:Y:S01]  /*02c0*/  HFMA2.MMA R8, -RZ, RZ, 1.625, 0 ;  /* 0x3e800000ff087435 */ /* 0x001fe200000001ff */
[----:B-1----:R-:W0:Y:S02]  /*02d0*/  LDC.64 R6, c[0x0][0x240] ;  /* 0x00009000ff067b82 */ /* 0x002e240000000a00 */
[----:B0-----:R-:W-:-:S04]  /*02e0*/  IMAD.WIDE R6, R0, 0x4, R6 ;  /* 0x0000000400067825 */ /* 0x001fc800078e0206 */
[----:B---3--:R-:W-:Y:S01]  /*02f0*/  FADD R16, R16, 9.9999997473787516356e-06 ;  /* 0x3727c5ac10107421 */ /* 0x008fe20000000000 */
[----:B------:R-:W-:-:S03]  /*0300*/  FADD R17, R17, 9.9999997473787516356e-06 ;  /* 0x3727c5ac11117421 */ /* 0x000fc60000000000 */
[----:B------:R-:W0:Y:S08]  /*0310*/  MUFU.SQRT R14, R16 ;  /* 0x00000010000e7308 */ /* 0x000e300000002000 */
[----:B------:R-:W1:Y:S01]  /*0320*/  MUFU.SQRT R15, R17 ;  /* 0x00000011000f7308 */ /* 0x000e620000002000 */
[C---:B0-----:R-:W-:Y:S02]  /*0330*/  FSETP.GT.AND P0, PT, R14.reuse, 8.50705917302346158658e+37, PT ;  /* 0x7e8000000e00780b */ /* 0x041fe40003f04000 */
[----:B------:R-:W-:-:S02]  /*0340*/  FSETP.GEU.AND P2, PT, R14, 1.175494350822287508e-38, PT ;  /* 0x008000000e00780b */ /* 0x000fc40003f4e000 */
[C---:B-1----:R-:W-:Y:S02]  /*0350*/  FSETP.GT.AND P1, PT, R15.reuse, 8.50705917302346158658e+37, PT ;  /* 0x7e8000000f00780b */ /* 0x042fe40003f24000 */
[----:B------:R-:W-:-:S07]  /*0360*/  FSETP.GEU.AND P3, PT, R15, 1.175494350822287508e-38, PT ;  /* 0x008000000f00780b */ /* 0x000fce0003f6e000 */
[----:B------:R-:W-:-:S04]  /*0370*/  @P0 FMUL R14, R14, 0.25 ;  /* 0x3e8000000e0e0820 */ /* 0x000fc80000400000 */
[----:B------:R-:W-:Y:S01]  /*0380*/  @!P2 FMUL R14, R14, 16777216 ;  /* 0x4b8000000e0ea820 */ /* 0x000fe20000400000 */
[----:B------:R-:W-:-:S04]  /*0390*/  @P1 FMUL R15, R15, 0.25 ;  /* 0x3e8000000f0f1820 */ /* 0x000fc80000400000 */
[----:B------:R-:W-:Y:S01]  /*03a0*/  @!P3 FMUL R15, R15, 16777216 ;  /* 0x4b8000000f0fb820 */ /* 0x000fe20000400000 */
[----:B------:R-:W0:Y:S01]  /*03b0*/  MUFU.RCP R14, R14 ;  /* 0x0000000e000e7308 */ /* 0x000e220000001000 */
[----:B------:R-:W-:-:S07]  /*03c0*/  FSEL R9, R8, 1, P0 ;  /* 0x3f80000008097808 */ /* 0x000fce0000000000 */
[----:B------:R-:W1:Y:S01]  /*03d0*/  MUFU.RCP R15, R15 ;  /* 0x0000000f000f7308 */ /* 0x000e620000001000 */
[----:B------:R-:W-:Y:S01]  /*03e0*/  FSEL R8, R8, 1, P1 ;  /* 0x3f80000008087808 */ /* 0x000fe20000800000 */
[----:B------:R-:W-:Y:S01]  /*03f0*/  @!P2 FMUL R9, R9, 16777216 ;  /* 0x4b8000000909a820 */ /* 0x000fe20000400000 */
[----:B--2---:R-:W-:Y:S01]  /*0400*/  FADD R2, R13, R2 ;  /* 0x000000020d027221 */ /* 0x004fe20000000000 */
[----:B----4-:R-:W-:Y:S02]  /*0410*/  FADD R3, R10, R3 ;  /* 0x000000030a037221 */ /* 0x010fe40000000000 */
[----:B------:R-:W-:Y:S01]  /*0420*/  @!P3 FMUL R8, R8, 16777216 ;  /* 0x4b8000000808b820 */ /* 0x000fe20000400000 */
[----:B0-----:R-:W-:Y:S01]  /*0430*/  FMUL R14, R14, R9 ;  /* 0x000000090e0e7220 */ /* 0x001fe20000400000 */
[----:B-----5:R-:W-:Y:S01]  /*0440*/  FADD R11, R2, -R11 ;  /* 0x8000000b020b7221 */ /* 0x020fe20000000000 */
[----:B------:R-:W-:Y:S01]  /*0450*/  FADD R12, R3, -R12 ;  /* 0x8000000c030c7221 */ /* 0x000fe20000000000 */
[----:B------:R0:W-:Y:S01]  /*0460*/  @!P4 STG.E.64 desc[UR4][R4.64], R2 ;  /* 0x000000020400c986 */ /* 0x0001e2000c101b04 */
[----:B-1----:R-:W-:Y:S01]  /*0470*/  FMUL R9, R15, R8 ;  /* 0x000000080f097220 */ /* 0x002fe20000400000 */
[----:B------:R-:W-:-:S03]  /*0480*/  FMUL R11, R11, R14 ;  /* 0x0000000e0b0b7220 */ /* 0x000fc60000400000 */
[----:B------:R-:W-:Y:S01]  /*0490*/  FMUL R12, R12, R9 ;  /* 0x000000090c0c7220 */ /* 0x000fe20000400000 */
[----:B------:R-:W-:-:S03]  /*04a0*/  FFMA R18, R11, R21, R18 ;  /* 0x000000150b127223 */ /* 0x000fc60000000012 */
[----:B------:R-:W-:Y:S01]  /*04b0*/  FFMA R19, R12, R20, R19 ;  /* 0x000000140c137223 */ /* 0x000fe20000000013 */
[----:B0-----:R-:W-:Y:S06]  /*04c0*/  @P4 EXIT ;  /* 0x000000000000494d */ /* 0x001fec0003800000 */
[----:B------:R-:W-:Y:S01]  /*04d0*/  STG.E.64 desc[UR4][R6.64], R18 ;  /* 0x0000001206007986 */ /* 0x000fe2000c101b04 */
[----:B------:R-:W-:Y:S05]  /*04e0*/  EXIT ;  /* 0x000000000000794d */ /* 0x000fea0003800000 */
.L_x_0:
[----:B------:R-:W-:-:S00]  /*04f0*/  BRA `(.L_x_0) ;  /* 0xfffffffc00fc7947 */ /* 0x000fc0000383ffff */
[----:B------:R-:W-:-:S00]  /*0500*/  NOP ;  /* 0x0000000000007918 */ /* 0x000fc00000000000 */
[----:B------:R-:W-:-:S00]  /*0510*/  NOP ;  /* 0x0000000000007918 */ /* 0x000fc00000000000 */
[----:B------:R-:W-:-:S00]  /*0520*/  NOP ;  /* 0x0000000000007918 */ /* 0x000fc00000000000 */
[----:B------:R-:W-:-:S00]  /*0530*/  NOP ;  /* 0x0000000000007918 */ /* 0x000fc00000000000 */
[----:B------:R-:W-:-:S00]  /*0540*/  NOP ;  /* 0x0000000000007918 */ /* 0x000fc00000000000 */
[----:B------:R-:W-:-:S00]  /*0550*/  NOP ;  /* 0x0000000000007918 */ /* 0x000fc00000000000 */
[----:B------:R-:W-:-:S00]  /*0560*/  NOP ;  /* 0x0000000000007918 */ /* 0x000fc00000000000 */
[----:B------:R-:W-:-:S00]  /*0570*/  NOP ;  /* 0x0000000000007918 */ /* 0x000fc00000000000 */
.L_x_1:


//--------------------- .nv.global.init           --------------------------
	.section	.nv.global.init,"aw",@progbits
.nv.global.init:
	.type		_$_str,@object
	.size		_$_str,(_$_str_$_2 - _$_str)
_$_str:
        /*0000*/ 	.byte	0x5f, 0x5f, 0x43, 0x55, 0x44, 0x41, 0x5f, 0x46, 0x54, 0x5a, 0x00
	.type		_$_str_$_2,@object
	.size		_$_str_$_2,(.L_1 - _$_str_$_2)
_$_str_$_2:
        /*000b*/ 	.byte	0x5f, 0x5f, 0x43, 0x55, 0x44, 0x41, 0x5f, 0x50, 0x52, 0x45, 0x43, 0x5f, 0x53, 0x51, 0x52, 0x54
        /*001b*/ 	.byte	0x00
.L_1:


//--------------------- .nv.constant0.triton_poi_fused__native_batch_norm_legit_no_training_convolution_1 --------------------------
	.section	.nv.constant0.triton_poi_fused__native_batch_norm_legit_no_training_convolution_1,"a",@progbits
	.sectionflags	@""
	.align	4
.nv.constant0.triton_poi_fused__native_batch_norm_legit_no_training_convolution_1:
	.zero		588
